	.headerflags	@"EF_CUDA_TEXMODE_UNIFIED EF_CUDA_64BIT_ADDRESS EF_CUDA_SM86 EF_CUDA_VIRTUAL_SM(EF_CUDA_SM86)"
	.elftype	@"ET_EXEC"


//--------------------- .nv.info                  --------------------------
	.section	.nv.info,"",@"SHT_CUDA_INFO"
	.align	4


	//----- nvinfo : EIATTR_REGCOUNT
	.align		4
        /*0000*/ 	.byte	0x04, 0x2f
        /*0002*/ 	.short	(.L_3 - .L_2)
	.align		4
.L_2:
        /*0004*/ 	.word	index@(triton_)
        /*0008*/ 	.word	0x00000014


	//----- nvinfo : EIATTR_MIN_STACK_SIZE
	.align		4
.L_3:
        /*000c*/ 	.byte	0x04, 0x12
        /*000e*/ 	.short	(.L_5 - .L_4)
	.align		4
.L_4:
        /*0010*/ 	.word	index@(triton_)
        /*0014*/ 	.word	0x00000000


	//----- nvinfo : EIATTR_FRAME_SIZE
	.align		4
.L_5:
        /*0018*/ 	.byte	0x04, 0x11
        /*001a*/ 	.short	(.L_7 - .L_6)
	.align		4
.L_6:
        /*001c*/ 	.word	index@(triton_)
        /*0020*/ 	.word	0x00000000


	//----- nvinfo : EIATTR_MIN_STACK_SIZE
	.align		4
.L_7:
        /*0024*/ 	.byte	0x04, 0x12
        /*0026*/ 	.short	(.L_9 - .L_8)
	.align		4
.L_8:
        /*0028*/ 	.word	index@(triton_)
        /*002c*/ 	.word	0x00000000
.L_9:


//--------------------- .nv.info.triton_          --------------------------
	.section	.nv.info.triton_,"",@"SHT_CUDA_INFO"
	.sectionflags	@""
	.align	4


	//----- nvinfo : EIATTR_CUDA_API_VERSION
	.align		4
        /*0000*/ 	.byte	0x04, 0x37
        /*0002*/ 	.short	(.L_11 - .L_10)
.L_10:
        /*0004*/ 	.word	0x0000007c


	//----- nvinfo : EIATTR_SW2861232_WAR
	.align		4
.L_11:
        /*0008*/ 	.byte	0x01, 0x35
	.zero		2


	//----- nvinfo : EIATTR_PARAM_CBANK
	.align		4
        /*000c*/ 	.byte	0x04, 0x0a
        /*000e*/ 	.short	(.L_13 - .L_12)
	.align		4
.L_12:
        /*0010*/ 	.word	index@(.nv.constant0.triton_)
        /*0014*/ 	.short	0x0160
        /*0016*/ 	.short	0x003c


	//----- nvinfo : EIATTR_CBANK_PARAM_SIZE
	.align		4
.L_13:
        /*0018*/ 	.byte	0x03, 0x19
        /*001a*/ 	.short	0x003c


	//----- nvinfo : EIATTR_KPARAM_INFO
	.align		4
        /*001c*/ 	.byte	0x04, 0x17
        /*001e*/ 	.short	(.L_15 - .L_14)
.L_14:
        /*0020*/ 	.word	0x00000000
        /*0024*/ 	.short	0x0007
        /*0026*/ 	.short	0x0038
        /*0028*/ 	.byte	0x00, 0xf0, 0x11, 0x00


	//----- nvinfo : EIATTR_KPARAM_INFO
	.align		4
.L_15:
        /*002c*/ 	.byte	0x04, 0x17
        /*002e*/ 	.short	(.L_17 - .L_16)
.L_16:
        /*0030*/ 	.word	0x00000000
        /*0034*/ 	.short	0x0006
        /*0036*/ 	.short	0x0030
        /*0038*/ 	.byte	0x00, 0xf0, 0x21, 0x00


	//----- nvinfo : EIATTR_KPARAM_INFO
	.align		4
.L_17:
        /*003c*/ 	.byte	0x04, 0x17
        /*003e*/ 	.short	(.L_19 - .L_18)
.L_18:
        /*0040*/ 	.word	0x00000000
        /*0044*/ 	.short	0x0005
        /*0046*/ 	.short	0x0028
        /*0048*/ 	.byte	0x00, 0xf0, 0x21, 0x00


	//----- nvinfo : EIATTR_KPARAM_INFO
	.align		4
.L_19:
        /*004c*/ 	.byte	0x04, 0x17
        /*004e*/ 	.short	(.L_21 - .L_20)
.L_20:
        /*0050*/ 	.word	0x00000000
        /*0054*/ 	.short	0x0004
        /*0056*/ 	.short	0x0020
        /*0058*/ 	.byte	0x00, 0xf0, 0x21, 0x00


	//----- nvinfo : EIATTR_KPARAM_INFO
	.align		4
.L_21:
        /*005c*/ 	.byte	0x04, 0x17
        /*005e*/ 	.short	(.L_23 - .L_22)
.L_22:
        /*0060*/ 	.word	0x00000000
        /*0064*/ 	.short	0x0003
        /*0066*/ 	.short	0x0018
        /*0068*/ 	.byte	0x00, 0xf0, 0x21, 0x00


	//----- nvinfo : EIATTR_KPARAM_INFO
	.align		4
.L_23:
        /*006c*/ 	.byte	0x04, 0x17
        /*006e*/ 	.short	(.L_25 - .L_24)
.L_24:
        /*0070*/ 	.word	0x00000000
        /*0074*/ 	.short	0x0002
        /*0076*/ 	.short	0x0010
        /*0078*/ 	.byte	0x00, 0xf0, 0x21, 0x00


	//----- nvinfo : EIATTR_KPARAM_INFO
	.align		4
.L_25:
        /*007c*/ 	.byte	0x04, 0x17
        /*007e*/ 	.short	(.L_27 - .L_26)
.L_26:
        /*0080*/ 	.word	0x00000000
        /*0084*/ 	.short	0x0001
        /*0086*/ 	.short	0x0008
        /*0088*/ 	.byte	0x00, 0xf0, 0x21, 0x00


	//----- nvinfo : EIATTR_KPARAM_INFO
	.align		4
.L_27:
        /*008c*/ 	.byte	0x04, 0x17
        /*008e*/ 	.short	(.L_29 - .L_28)
.L_28:
        /*0090*/ 	.word	0x00000000
        /*0094*/ 	.short	0x0000
        /*0096*/ 	.short	0x0000
        /*0098*/ 	.byte	0x00, 0xf0, 0x21, 0x00


	//----- nvinfo : EIATTR_MAXREG_COUNT
	.align		4
.L_29:
        /*009c*/ 	.byte	0x03, 0x1b
        /*009e*/ 	.short	0x00ff


	//----- nvinfo : EIATTR_EXIT_INSTR_OFFSETS
	.align		4
        /*00a0*/ 	.byte	0x04, 0x1c
        /*00a2*/ 	.short	(.L_31 - .L_30)


	//   ....[0]....
.L_30:
        /*00a4*/ 	.word	0x000003c0


	//----- nvinfo : EIATTR_REQNTID
	.align		4
.L_31:
        /*00a8*/ 	.byte	0x04, 0x10
        /*00aa*/ 	.short	(.L_33 - .L_32)
.L_32:
        /*00ac*/ 	.word	0x00000100
        /*00b0*/ 	.word	0x00000001
        /*00b4*/ 	.word	0x00000001
.L_33:


//--------------------- .nv.callgraph             --------------------------
	.section	.nv.callgraph,"",@"SHT_CUDA_CALLGRAPH"
	.align	4
	.sectionentsize	8
	.align		4
        /*0000*/ 	.word	0x00000000
	.align		4
        /*0004*/ 	.word	0xffffffff
	.align		4
        /*0008*/ 	.word	0x00000000
	.align		4
        /*000c*/ 	.word	0xfffffffe
	.align		4
        /*0010*/ 	.word	0x00000000
	.align		4
        /*0014*/ 	.word	0xfffffffd
	.align		4
        /*0018*/ 	.word	0x00000000
	.align		4
        /*001c*/ 	.word	0xfffffffc


//--------------------- .nv.rel.action            --------------------------
	.section	.nv.rel.action,"",@"SHT_CUDA_RELOCINFO"
	.align	8
	.sectionentsize	8
        /*0000*/ 	.byte	0x73, 0x00, 0x00, 0x00, 0x00, 0x00, 0x00, 0x00, 0x00, 0x00, 0x00, 0x11, 0x25, 0x00, 0x05, 0x36


//--------------------- .nv.constant4             --------------------------
	.section	.nv.constant4,"a",@progbits
	.align	8
	.align		8
.nv.constant4:
        /*0000*/ 	.dword	_$_str
	.align		8
        /*0008*/ 	.dword	_$_str_$_2


//--------------------- .nv.constant0.triton_     --------------------------
	.section	.nv.constant0.triton_,"a",@progbits
	.sectionflags	@""
	.align	4
.nv.constant0.triton_:
	.zero		412


//--------------------- .text.triton_             --------------------------
	.section	.text.triton_,"ax",@progbits
	.sectioninfo	@"SHI_REGISTERS=20"
	.align	128
        .global         triton_
        .type           triton_,@function
        .size           triton_,(.L_x_1 - triton_)
        .other          triton_,@"STO_CUDA_ENTRY STV_DEFAULT"
triton_:
.text.triton_:
[----:B------:R-:W-:Y:S02]  /*0000*/  MOV R1, c[0x0][0x28] ;  /* 0x00000a0000017a02 */ /* 0x000fe40000000f00 */
[----:B------:R-:W0:Y:S01]  /*0010*/  S2R R0, SR_TID.X ;  /* 0x0000000000007919 */ /* 0x000e220000002100 */
[----:B------:R-:W-:Y:S01]  /*0020*/  MOV R9, 0x4 ;  /* 0x0000000400097802 */ /* 0x000fe20000000f00 */
[----:B------:R-:W-:Y:S02]  /*0030*/  ULDC.64 UR4, c[0x0][0x118] ;  /* 0x0000460000047ab9 */ /* 0x000fe40000000a00 */
[----:B------:R-:W1:Y:S01]  /*0040*/  S2R R5, SR_CTAID.X ;  /* 0x0000000000057919 */ /* 0x000e620000002500 */
[----:B0-----:R-:W-:Y:S02]  /*0050*/  SHF.L.U32 R0, R0, 0x1, RZ ;  /* 0x0000000100007819 */ /* 0x001fe400000006ff */
[----:B-1----:R-:W-:Y:S02]  /*0060*/  SHF.R.S32.HI R3, RZ, 0x16, R5 ;  /* 0x00000016ff037819 */ /* 0x002fe40000011405 */
[----:B------:R-:W-:Y:S02]  /*0070*/  LOP3.LUT R0, R0, 0x1fe, RZ, 0xc0, !PT ;  /* 0x000001fe00007812 */ /* 0x000fe400078ec0ff */
[----:B------:R-:W-:-:S02]  /*0080*/  SGXT R3, R3, 0x1 ;  /* 0x000000010303781a */ /* 0x000fc40000000200 */
[----:B------:R-:W-:-:S04]  /*0090*/  LEA R0, R5, R0, 0x9 ;  /* 0x0000000005007211 */ /* 0x000fc800078e48ff */
[----:B------:R-:W-:-:S04]  /*00a0*/  LEA.HI R3, R3, R0, RZ, 0x6 ;  /* 0x0000000003037211 */ /* 0x000fc800078f30ff */
[----:B------:R-:W-:-:S04]  /*00b0*/  LOP3.LUT R3, R3, 0xffffffc0, RZ, 0xc0, !PT ;  /* 0xffffffc003037812 */ /* 0x000fc800078ec0ff */
[----:B------:R-:W-:-:S05]  /*00c0*/  IADD3 R10, R0, -R3, RZ ;  /* 0x80000003000a7210 */ /* 0x000fca0007ffe0ff */
[----:B------:R-:W-:-:S06]  /*00d0*/  IMAD.WIDE R14, R10, R9, c[0x0][0x170] ;  /* 0x00005c000a0e7625 */ /* 0x000fcc00078e0209 */
[----:B------:R-:W2:Y:S01]  /*00e0*/  LDG.E.EL.64 R14, [R14.64] ;  /* 0x000000040e0e7981 */ /* 0x000ea2000c2e1b00 */
[----:B------:R-:W-:-:S04]  /*00f0*/  IMAD.WIDE R2, R0, R9, c[0x0][0x160] ;  /* 0x0000580000027625 */ /* 0x000fc800078e0209 */
[CC--:B------:R-:W-:Y:S02]  /*0100*/  IMAD.WIDE R4, R10.reuse, R9.reuse, c[0x0][0x168] ;  /* 0x00005a000a047625 */ /* 0x0c0fe400078e0209 */
[----:B------:R-:W3:Y:S02]  /*0110*/  LDG.E.64 R2, [R2.64] ;  /* 0x0000000402027981 */ /* 0x000ee4000c1e1b00 */
[CC--:B------:R-:W-:Y:S02]  /*0120*/  IMAD.WIDE R6, R10.reuse, R9.reuse, c[0x0][0x178] ;  /* 0x00005e000a067625 */ /* 0x0c0fe400078e0209 */
[----:B------:R-:W3:Y:S02]  /*0130*/  LDG.E.EL.64 R4, [R4.64] ;  /* 0x0000000404047981 */ /* 0x000ee4000c2e1b00 */
[-C--:B------:R-:W-:Y:S02]  /*0140*/  IMAD.WIDE R10, R10, R9.reuse, c[0x0][0x180] ;  /* 0x000060000a0a7625 */ /* 0x080fe400078e0209 */
[----:B------:R-:W4:Y:S02]  /*0150*/  LDG.E.EL.64 R6, [R6.64] ;  /* 0x0000000406067981 */ /* 0x000f24000c2e1b00 */
[----:B------:R-:W-:-:S02]  /*0160*/  IMAD.WIDE R12, R0, R9, c[0x0][0x188] ;  /* 0x00006200000c7625 */ /* 0x000fc400078e0209 */
[----:B------:R-:W4:Y:S04]  /*0170*/  LDG.E.EL.64 R10, [R10.64] ;  /* 0x000000040a0a7981 */ /* 0x000f28000c2e1b00 */
[----:B------:R-:W5:Y:S01]  /*0180*/  LDG.E.64 R12, [R12.64] ;  /* 0x000000040c0c7981 */ /* 0x000f62000c1e1b00 */
[----:B------:R-:W-:Y:S01]  /*0190*/  MOV R17, 0x3e800000 ;  /* 0x3e80000000117802 */ /* 0x000fe20000000f00 */
[----:B--2---:R-:W-:Y:S01]  /*01a0*/  FADD R14, R14, 9.9999997473787516356e-06 ;  /* 0x3727c5ac0e0e7421 */ /* 0x004fe20000000000 */
[----:B------:R-:W-:-:S03]  /*01b0*/  FADD R15, R15, 9.9999997473787516356e-06 ;  /* 0x3727c5ac0f0f7421 */ /* 0x000fc60000000000 */
[----:B------:R-:W0:Y:S08]  /*01c0*/  MUFU.SQRT R8, R14 ;  /* 0x0000000e00087308 */ /* 0x000e300000002000 */
[----:B------:R-:W1:Y:S01]  /*01d0*/  MUFU.SQRT R16, R15 ;  /* 0x0000000f00107308 */ /* 0x000e620000002000 */
[C---:B0-----:R-:W-:Y:S02]  /*01e0*/  FSETP.GT.AND P0, PT, R8.reuse, 8.50705917302346158658e+37, PT ;  /* 0x7e8000000800780b */ /* 0x041fe40003f04000 */
[----:B------:R-:W-:-:S02]  /*01f0*/  FSETP.GEU.AND P2, PT, R8, 1.175494350822287508e-38, PT ;  /* 0x008000000800780b */ /* 0x000fc40003f4e000 */
[C---:B-1----:R-:W-:Y:S02]  /*0200*/  FSETP.GT.AND P1, PT, R16.reuse, 8.50705917302346158658e+37, PT ;  /* 0x7e8000001000780b */ /* 0x042fe40003f24000 */
[----:B------:R-:W-:-:S07]  /*0210*/  FSETP.GEU.AND P3, PT, R16, 1.175494350822287508e-38, PT ;  /* 0x008000001000780b */ /* 0x000fce0003f6e000 */
[----:B------:R-:W-:-:S04]  /*0220*/  @P0 FMUL R8, R8, 0.25 ;  /* 0x3e80000008080820 */ /* 0x000fc80000400000 */
[----:B------:R-:W-:Y:S01]  /*0230*/  @!P2 FMUL R8, R8, 16777216 ;  /* 0x4b8000000808a820 */ /* 0x000fe20000400000 */
[----:B------:R-:W-:-:S04]  /*0240*/  @P1 FMUL R16, R16, 0.25 ;  /* 0x3e80000010101820 */ /* 0x000fc80000400000 */
[----:B------:R-:W-:Y:S01]  /*0250*/  @!P3 FMUL R16, R16, 16777216 ;  /* 0x4b8000001010b820 */ /* 0x000fe20000400000 */
[----:B------:R-:W0:Y:S01]  /*0260*/  MUFU.RCP R8, R8 ;  /* 0x0000000800087308 */ /* 0x000e220000001000 */
[----:B------:R-:W-:-:S07]  /*0270*/  FSEL R15, R17, 1, P0 ;  /* 0x3f800000110f7808 */ /* 0x000fce0000000000 */
[----:B------:R-:W1:Y:S01]  /*0280*/  MUFU.RCP R16, R16 ;  /* 0x0000001000107308 */ /* 0x000e620000001000 */
[----:B------:R-:W-:Y:S01]  /*0290*/  FSEL R17, R17, 1, P1 ;  /* 0x3f80000011117808 */ /* 0x000fe20000800000 */
[----:B------:R-:W-:Y:S01]  /*02a0*/  @!P2 FMUL R15, R15, 16777216 ;  /* 0x4b8000000f0fa820 */ /* 0x000fe20000400000 */
[----:B---3--:R-:W-:-:S03]  /*02b0*/  FADD R2, R2, -R4 ;  /* 0x8000000402027221 */ /* 0x008fc60000000000 */
[----:B------:R-:W-:Y:S01]  /*02c0*/  @!P3 FMUL R17, R17, 16777216 ;  /* 0x4b8000001111b820 */ /* 0x000fe20000400000 */
[----:B0-----:R-:W-:Y:S01]  /*02d0*/  FMUL R15, R8, R15 ;  /* 0x0000000f080f7220 */ /* 0x001fe20000400000 */
[----:B------:R-:W-:-:S03]  /*02e0*/  FADD R3, R3, -R5 ;  /* 0x8000000503037221 */ /* 0x000fc60000000000 */
[----:B------:R-:W-:Y:S01]  /*02f0*/  FMUL R15, R2, R15 ;  /* 0x0000000f020f7220 */ /* 0x000fe20000400000 */
[----:B-1----:R-:W-:-:S03]  /*0300*/  FMUL R4, R16, R17 ;  /* 0x0000001110047220 */ /* 0x002fc60000400000 */
[----:B----4-:R-:W-:Y:S01]  /*0310*/  FFMA R15, R6, R15, R10 ;  /* 0x0000000f060f7223 */ /* 0x010fe2000000000a */
[----:B------:R-:W-:-:S04]  /*0320*/  FMUL R4, R3, R4 ;  /* 0x0000000403047220 */ /* 0x000fc80000400000 */
[----:B------:R-:W-:Y:S01]  /*0330*/  FFMA R4, R7, R4, R11 ;  /* 0x0000000407047223 */ /* 0x000fe2000000000b */
[----:B-----5:R-:W-:Y:S01]  /*0340*/  FSETP.GEU.AND P0, PT, R15, -R12, PT ;  /* 0x8000000c0f00720b */ /* 0x020fe20003f0e000 */
[----:B------:R-:W-:Y:S02]  /*0350*/  FADD R12, R12, R15 ;  /* 0x0000000f0c0c7221 */ /* 0x000fe40000000000 */
[----:B------:R-:W-:Y:S01]  /*0360*/  FADD R5, R13, R4 ;  /* 0x000000040d057221 */ /* 0x000fe20000000000 */
[----:B------:R-:W-:Y:S01]  /*0370*/  FSETP.GEU.AND P1, PT, R4, -R13, PT ;  /* 0x8000000d0400720b */ /* 0x000fe20003f2e000 */
[----:B------:R-:W-:Y:S01]  /*0380*/  IMAD.WIDE R2, R0, R9, c[0x0][0x190] ;  /* 0x0000640000027625 */ /* 0x000fe200078e0209 */
[----:B------:R-:W-:Y:S02]  /*0390*/  FSEL R4, R12, RZ, P0 ;  /* 0x000000ff0c047208 */ /* 0x000fe40000000000 */
[----:B------:R-:W-:-:S05]  /*03a0*/  FSEL R5, R5, RZ, P1 ;  /* 0x000000ff05057208 */ /* 0x000fca0000800000 */
[----:B------:R-:W-:Y:S01]  /*03b0*/  STG.E.64 [R2.64], R4 ;  /* 0x0000000402007986 */ /* 0x000fe2000c101b04 */
[----:B------:R-:W-:Y:S05]  /*03c0*/  EXIT ;  /* 0x000000000000794d */ /* 0x000fea0003800000 */
.L_x_0:
[----:B------:R-:W-:-:S00]  /*03d0*/  BRA `(.L_x_0) ;  /* 0xfffffff000007947 */ /* 0x000fc0000383ffff */
[----:B------:R-:W-:-:S00]  /*03e0*/  NOP ;  /* 0x0000000000007918 */ /* 0x000fc00000000000 */
        /* <DEDUP_REMOVED lines=9> */
.L_x_1:


//--------------------- .nv.global.init           --------------------------
	.section	.nv.global.init,"aw",@progbits
.nv.global.init:
	.type		_$_str,@object
	.size		_$_str,(_$_str_$_2 - _$_str)
_$_str:
        /*0000*/ 	.byte	0x5f, 0x5f, 0x43, 0x55, 0x44, 0x41, 0x5f, 0x46, 0x54, 0x5a, 0x00
	.type		_$_str_$_2,@object
	.size		_$_str_$_2,(.L_1 - _$_str_$_2)
_$_str_$_2:
        /*000b*/ 	.byte	0x5f, 0x5f, 0x43, 0x55, 0x44, 0x41, 0x5f, 0x50, 0x52, 0x45, 0x43, 0x5f, 0x53, 0x51, 0x52, 0x54
        /*001b*/ 	.byte	0x00
.L_1:
